//
// Generated by NVIDIA NVVM Compiler
//
// Compiler Build ID: CL-36424714
// Cuda compilation tools, release 13.0, V13.0.88
// Based on NVVM 20.0.0
//

.version 9.0
.target sm_100
.address_size 64


.entry _Z8_mydgemmPmPdS0_S0_(
	.param .u64 .ptr .align 1 _Z8_mydgemmPmPdS0_S0__param_0,
	.param .u64 .ptr .align 1 _Z8_mydgemmPmPdS0_S0__param_1,
	.param .u64 .ptr .align 1 _Z8_mydgemmPmPdS0_S0__param_2,
	.param .u64 .ptr .align 1 _Z8_mydgemmPmPdS0_S0__param_3
)
{
	.reg .pred 	%p<6>;
	.reg .b32 	%r<13>;
	.reg .b64 	%rd<37>;
	.reg .b64 	%fd<5>;

	ld.param.u64 	%rd17, [_Z8_mydgemmPmPdS0_S0__param_0];
	ld.param.u64 	%rd15, [_Z8_mydgemmPmPdS0_S0__param_1];
	ld.param.u64 	%rd16, [_Z8_mydgemmPmPdS0_S0__param_2];
	ld.param.u64 	%rd18, [_Z8_mydgemmPmPdS0_S0__param_3];
	cvta.to.global.u64 	%rd1, %rd18;
	cvta.to.global.u64 	%rd2, %rd17;
	mov.u32 	%r4, %ctaid.x;
	mov.u32 	%r5, %ntid.x;
	mov.u32 	%r6, %tid.x;
	mad.lo.s32 	%r7, %r4, %r5, %r6;
	mov.u32 	%r8, %ctaid.y;
	mov.u32 	%r9, %ntid.y;
	mov.u32 	%r10, %tid.y;
	mad.lo.s32 	%r1, %r8, %r9, %r10;
	cvt.u64.u32 	%rd3, %r7;
	ld.global.u64 	%rd35, [%rd2];
	setp.le.u64 	%p1, %rd35, %rd3;
	@%p1 bra 	$L__BB0_3;
	cvt.u64.u32 	%rd5, %r1;
	setp.le.u64 	%p2, %rd35, %rd5;
	@%p2 bra 	$L__BB0_3;
	mad.lo.s64 	%rd19, %rd35, %rd3, %rd5;
	shl.b64 	%rd20, %rd19, 3;
	add.s64 	%rd21, %rd1, %rd20;
	mov.b64 	%rd22, 0;
	st.global.u64 	[%rd21], %rd22;
	ld.global.u64 	%rd35, [%rd2];
$L__BB0_3:
	setp.le.u64 	%p3, %rd35, %rd3;
	@%p3 bra 	$L__BB0_7;
	cvt.u64.u32 	%rd8, %r1;
	setp.le.u64 	%p4, %rd35, %rd8;
	@%p4 bra 	$L__BB0_7;
	cvta.to.global.u64 	%rd9, %rd15;
	cvta.to.global.u64 	%rd10, %rd16;
	mov.b32 	%r12, 0;
	mov.b64 	%rd36, 0;
$L__BB0_6:
	mul.lo.s64 	%rd24, %rd35, %rd8;
	add.s64 	%rd25, %rd24, %rd36;
	shl.b64 	%rd26, %rd25, 3;
	add.s64 	%rd27, %rd9, %rd26;
	ld.global.f64 	%fd1, [%rd27];
	mad.lo.s64 	%rd28, %rd35, %rd36, %rd3;
	shl.b64 	%rd29, %rd28, 3;
	add.s64 	%rd30, %rd10, %rd29;
	ld.global.f64 	%fd2, [%rd30];
	add.s64 	%rd31, %rd24, %rd3;
	shl.b64 	%rd32, %rd31, 3;
	add.s64 	%rd33, %rd1, %rd32;
	ld.global.f64 	%fd3, [%rd33];
	fma.rn.f64 	%fd4, %fd1, %fd2, %fd3;
	st.global.f64 	[%rd33], %fd4;
	add.s32 	%r12, %r12, 1;
	cvt.u64.u32 	%rd36, %r12;
	ld.global.u64 	%rd35, [%rd2];
	setp.gt.u64 	%p5, %rd35, %rd36;
	@%p5 bra 	$L__BB0_6;
$L__BB0_7:
	ret;

}


// ===== COMPILED SASS (sm_100) =====

	.target	sm_100

	.elftype	@"ET_EXEC"


//--------------------- .note.nv.tkinfo           --------------------------
	.section	.note.nv.tkinfo,"",@"SHT_NOTE"
	.sectionflags	@"SHF_NOTE_NV_TKINFO"
	.tkinfo
        /*0018*/ 	.word	0x00000002
        /*0030*/ 	.string	""
        /*0030*/ 	.string	"ptxas"
        /*0030*/ 	.string	"Cuda compilation tools, release 13.0, V13.0.88"
        /*0030*/ 	.string	"Build cuda_13.0.r13.0/compiler.36424714_0"
        /*0030*/ 	.string	"-arch sm_100 -m 64 "



//--------------------- .note.nv.cuinfo           --------------------------
	.section	.note.nv.cuinfo,"",@"SHT_NOTE"
	.sectionflags	@"SHF_NOTE_NV_CUINFO"
        /*0018*/ 	.short	0x0002
        /*001a*/ 	.short	0x0064
        /*001c*/ 	.short	0x0082
	.zero		2


//--------------------- .nv.info                  --------------------------
	.section	.nv.info,"",@"SHT_CUDA_INFO"
	.align	4


	//----- nvinfo : EIATTR_REGCOUNT
	.align		4
        /*0000*/ 	.byte	0x04, 0x2f
        /*0002*/ 	.short	(.L_1 - .L_0)
	.align		4
.L_0:
        /*0004*/ 	.word	index@(_Z8_mydgemmPmPdS0_S0_)
        /*0008*/ 	.word	0x00000016


	//----- nvinfo : EIATTR_FRAME_SIZE
	.align		4
.L_1:
        /*000c*/ 	.byte	0x04, 0x11
        /*000e*/ 	.short	(.L_3 - .L_2)
	.align		4
.L_2:
        /*0010*/ 	.word	index@(_Z8_mydgemmPmPdS0_S0_)
        /*0014*/ 	.word	0x00000000


	//----- nvinfo : EIATTR_MIN_STACK_SIZE
	.align		4
.L_3:
        /*0018*/ 	.byte	0x04, 0x12
        /*001a*/ 	.short	(.L_5 - .L_4)
	.align		4
.L_4:
        /*001c*/ 	.word	index@(_Z8_mydgemmPmPdS0_S0_)
        /*0020*/ 	.word	0x00000000
.L_5:


//--------------------- .nv.compat                --------------------------
	.section	.nv.compat,"",@"SHT_CUDA_COMPAT_INFO"
	.align	4
        /*0000*/ 	.byte	0x02, 0x09, 0x00, 0x00, 0x02, 0x02, 0x01, 0x00, 0x02, 0x05, 0x05, 0x00, 0x03, 0x07, 0x01, 0x01
        /*0010*/ 	.byte	0x02, 0x03, 0x00, 0x00, 0x02, 0x06, 0x01, 0x00, 0x04, 0x0b, 0x08, 0x00, 0x01, 0x00, 0x00, 0x00
        /*0020*/ 	.byte	0x00, 0x00, 0x00, 0x00


//--------------------- .nv.info._Z8_mydgemmPmPdS0_S0_ --------------------------
	.section	.nv.info._Z8_mydgemmPmPdS0_S0_,"",@"SHT_CUDA_INFO"
	.sectionflags	@""
	.align	4


	//----- nvinfo : EIATTR_CUDA_API_VERSION
	.align		4
        /*0000*/ 	.byte	0x04, 0x37
        /*0002*/ 	.short	(.L_7 - .L_6)
.L_6:
        /*0004*/ 	.word	0x00000082


	//----- nvinfo : EIATTR_KPARAM_INFO
	.align		4
.L_7:
        /*0008*/ 	.byte	0x04, 0x17
        /*000a*/ 	.short	(.L_9 - .L_8)
.L_8:
        /*000c*/ 	.word	0x00000000
        /*0010*/ 	.short	0x0003
        /*0012*/ 	.short	0x0018
        /*0014*/ 	.byte	0x00, 0xf5, 0x21, 0x00


	//----- nvinfo : EIATTR_KPARAM_INFO
	.align		4
.L_9:
        /*0018*/ 	.byte	0x04, 0x17
        /*001a*/ 	.short	(.L_11 - .L_10)
.L_10:
        /*001c*/ 	.word	0x00000000
        /*0020*/ 	.short	0x0002
        /*0022*/ 	.short	0x0010
        /*0024*/ 	.byte	0x00, 0xf5, 0x21, 0x00


	//----- nvinfo : EIATTR_KPARAM_INFO
	.align		4
.L_11:
        /*0028*/ 	.byte	0x04, 0x17
        /*002a*/ 	.short	(.L_13 - .L_12)
.L_12:
        /*002c*/ 	.word	0x00000000
        /*0030*/ 	.short	0x0001
        /*0032*/ 	.short	0x0008
        /*0034*/ 	.byte	0x00, 0xf5, 0x21, 0x00


	//----- nvinfo : EIATTR_KPARAM_INFO
	.align		4
.L_13:
        /*0038*/ 	.byte	0x04, 0x17
        /*003a*/ 	.short	(.L_15 - .L_14)
.L_14:
        /*003c*/ 	.word	0x00000000
        /*0040*/ 	.short	0x0000
        /*0042*/ 	.short	0x0000
        /*0044*/ 	.byte	0x00, 0xf5, 0x21, 0x00


	//----- nvinfo : EIATTR_SPARSE_MMA_MASK
	.align		4
.L_15:
        /*0048*/ 	.byte	0x03, 0x50
        /*004a*/ 	.short	0x0000


	//----- nvinfo : EIATTR_MAXREG_COUNT
	.align		4
        /*004c*/ 	.byte	0x03, 0x1b
        /*004e*/ 	.short	0x00ff


	//----- nvinfo : EIATTR_MERCURY_ISA_VERSION
	.align		4
        /*0050*/ 	.byte	0x03, 0x5f
        /*0052*/ 	.short	0x0101


	//----- nvinfo : EIATTR_VRC_CTA_INIT_COUNT
	.align		4
        /*0054*/ 	.byte	0x02, 0x4a
	.zero		1
	.zero		1


	//----- nvinfo : EIATTR_EXIT_INSTR_OFFSETS
	.align		4
        /*0058*/ 	.byte	0x04, 0x1c
        /*005a*/ 	.short	(.L_17 - .L_16)


	//   ....[0]....
.L_16:
        /*005c*/ 	.word	0x000001f0


	//   ....[1]....
        /*0060*/ 	.word	0x00000220


	//   ....[2]....
        /*0064*/ 	.word	0x00000440


	//----- nvinfo : EIATTR_CRS_STACK_SIZE
	.align		4
.L_17:
        /*0068*/ 	.byte	0x04, 0x1e
        /*006a*/ 	.short	(.L_19 - .L_18)
.L_18:
        /*006c*/ 	.word	0x00000000


	//----- nvinfo : EIATTR_CBANK_PARAM_SIZE
	.align		4
.L_19:
        /*0070*/ 	.byte	0x03, 0x19
        /*0072*/ 	.short	0x0020


	//----- nvinfo : EIATTR_PARAM_CBANK
	.align		4
        /*0074*/ 	.byte	0x04, 0x0a
        /*0076*/ 	.short	(.L_21 - .L_20)
	.align		4
.L_20:
        /*0078*/ 	.word	index@(.nv.constant0._Z8_mydgemmPmPdS0_S0_)
        /*007c*/ 	.short	0x0380
        /*007e*/ 	.short	0x0020


	//----- nvinfo : EIATTR_SW_WAR
	.align		4
.L_21:
        /*0080*/ 	.byte	0x04, 0x36
        /*0082*/ 	.short	(.L_23 - .L_22)
.L_22:
        /*0084*/ 	.word	0x00000008
.L_23:


//--------------------- .nv.callgraph             --------------------------
	.section	.nv.callgraph,"",@"SHT_CUDA_CALLGRAPH"
	.align	4
	.sectionentsize	8
	.align		4
        /*0000*/ 	.word	0x00000000
	.align		4
        /*0004*/ 	.word	0xffffffff
	.align		4
        /*0008*/ 	.word	0x00000000
	.align		4
        /*000c*/ 	.word	0xfffffffe
	.align		4
        /*0010*/ 	.word	0x00000000
	.align		4
        /*0014*/ 	.word	0xfffffffd
	.align		4
        /*0018*/ 	.word	0x00000000
	.align		4
        /*001c*/ 	.word	0xfffffffc


//--------------------- .text._Z8_mydgemmPmPdS0_S0_ --------------------------
	.section	.text._Z8_mydgemmPmPdS0_S0_,"ax",@progbits
	.align	128
.text._Z8_mydgemmPmPdS0_S0_:
        .type           _Z8_mydgemmPmPdS0_S0_,@function
        .size           _Z8_mydgemmPmPdS0_S0_,(.L_x_4 - _Z8_mydgemmPmPdS0_S0_)
        .other          _Z8_mydgemmPmPdS0_S0_,@"STO_CUDA_ENTRY STV_DEFAULT"
_Z8_mydgemmPmPdS0_S0_:
[----:B------:R-:W-:Y:S08]  /*0000*/  LDC R1, c[0x0][0x37c] ;  /* 0x0000df00ff017b82 */ /* 0x000ff00000000800 */
[----:B------:R-:W0:Y:S01]  /*0010*/  LDC.64 R2, c[0x0][0x380] ;  /* 0x0000e000ff027b82 */ /* 0x000e220000000a00 */
[----:B------:R-:W0:Y:S02]  /*0020*/  LDCU.64 UR8, c[0x0][0x358] ;  /* 0x00006b00ff0877ac */ /* 0x000e240008000a00 */
[----:B0-----:R-:W2:Y:S05]  /*0030*/  LDG.E.64 R12, desc[UR8][R2.64] ;  /* 0x00000008020c7981 */ /* 0x001eaa000c1e1b00 */
[----:B------:R-:W0:Y:S01]  /*0040*/  S2UR UR4, SR_CTAID.X ;  /* 0x00000000000479c3 */ /* 0x000e220000002500 */
[----:B------:R-:W-:Y:S01]  /*0050*/  BSSY.RECONVERGENT B0, `(.L_x_0) ;  /* 0x0000017000007945 */ /* 0x000fe20003800200 */
[----:B------:R-:W0:Y:S01]  /*0060*/  S2R R0, SR_TID.X ;  /* 0x0000000000007919 */ /* 0x000e220000002100 */
[----:B------:R-:W1:Y:S05]  /*0070*/  S2R R5, SR_TID.Y ;  /* 0x0000000000057919 */ /* 0x000e6a0000002200 */
[----:B------:R-:W0:Y:S08]  /*0080*/  LDC R7, c[0x0][0x360] ;  /* 0x0000d800ff077b82 */ /* 0x000e300000000800 */
[----:B------:R-:W1:Y:S08]  /*0090*/  S2UR UR5, SR_CTAID.Y ;  /* 0x00000000000579c3 */ /* 0x000e700000002600 */
[----:B------:R-:W1:Y:S01]  /*00a0*/  LDC R4, c[0x0][0x364] ;  /* 0x0000d900ff047b82 */ /* 0x000e620000000800 */
[----:B0-----:R-:W-:-:S02]  /*00b0*/  IMAD R7, R7, UR4, R0 ;  /* 0x0000000407077c24 */ /* 0x001fc4000f8e0200 */
[----:B-1----:R-:W-:-:S03]  /*00c0*/  IMAD R4, R4, UR5, R5 ;  /* 0x0000000504047c24 */ /* 0x002fc6000f8e0205 */
[----:B--2---:R-:W-:-:S04]  /*00d0*/  ISETP.GT.U32.AND P0, PT, R12, R7, PT ;  /* 0x000000070c00720c */ /* 0x004fc80003f04070 */
[----:B------:R-:W-:-:S13]  /*00e0*/  ISETP.GT.U32.AND.EX P0, PT, R13, RZ, PT, P0 ;  /* 0x000000ff0d00720c */ /* 0x000fda0003f04100 */
[----:B------:R-:W-:Y:S05]  /*00f0*/  @!P0 BRA `(.L_x_1) ;  /* 0x0000000000308947 */ /* 0x000fea0003800000 */
[----:B------:R-:W-:-:S04]  /*0100*/  ISETP.GT.U32.AND P0, PT, R12, R4, PT ;  /* 0x000000040c00720c */ /* 0x000fc80003f04070 */
[----:B------:R-:W-:-:S13]  /*0110*/  ISETP.GT.U32.AND.EX P0, PT, R13, RZ, PT, P0 ;  /* 0x000000ff0d00720c */ /* 0x000fda0003f04100 */
[----:B------:R-:W-:Y:S05]  /*0120*/  @!P0 BRA `(.L_x_1) ;  /* 0x0000000000248947 */ /* 0x000fea0003800000 */
[----:B------:R-:W0:Y:S01]  /*0130*/  LDCU.64 UR4, c[0x0][0x398] ;  /* 0x00007300ff0477ac */ /* 0x000e220008000a00 */
[----:B------:R-:W-:Y:S02]  /*0140*/  IMAD.MOV.U32 R5, RZ, RZ, RZ ;  /* 0x000000ffff057224 */ /* 0x000fe400078e00ff */
[----:B------:R-:W-:Y:S02]  /*0150*/  IMAD R9, R13, R7, RZ ;  /* 0x000000070d097224 */ /* 0x000fe400078e02ff */
[----:B------:R-:W-:-:S04]  /*0160*/  IMAD.WIDE.U32 R12, R7, R12, R4 ;  /* 0x0000000c070c7225 */ /* 0x000fc800078e0004 */
[----:B------:R-:W-:Y:S01]  /*0170*/  IMAD.IADD R9, R13, 0x1, R9 ;  /* 0x000000010d097824 */ /* 0x000fe200078e0209 */
[----:B0-----:R-:W-:-:S04]  /*0180*/  LEA R8, P0, R12, UR4, 0x3 ;  /* 0x000000040c087c11 */ /* 0x001fc8000f8018ff */
[----:B------:R-:W-:-:S05]  /*0190*/  LEA.HI.X R9, R12, UR5, R9, 0x3, P0 ;  /* 0x000000050c097c11 */ /* 0x000fca00080f1c09 */
[----:B------:R0:W-:Y:S04]  /*01a0*/  STG.E.64 desc[UR8][R8.64], RZ ;  /* 0x000000ff08007986 */ /* 0x0001e8000c101b08 */
[----:B------:R0:W5:Y:S02]  /*01b0*/  LDG.E.64 R12, desc[UR8][R2.64] ;  /* 0x00000008020c7981 */ /* 0x000164000c1e1b00 */
.L_x_1:
[----:B------:R-:W-:Y:S05]  /*01c0*/  BSYNC.RECONVERGENT B0 ;  /* 0x0000000000007941 */ /* 0x000fea0003800200 */
.L_x_0:
[----:B-----5:R-:W-:-:S04]  /*01d0*/  ISETP.GT.U32.AND P0, PT, R12, R7, PT ;  /* 0x000000070c00720c */ /* 0x020fc80003f04070 */
[----:B------:R-:W-:-:S13]  /*01e0*/  ISETP.GT.U32.AND.EX P0, PT, R13, RZ, PT, P0 ;  /* 0x000000ff0d00720c */ /* 0x000fda0003f04100 */
[----:B------:R-:W-:Y:S05]  /*01f0*/  @!P0 EXIT ;  /* 0x000000000000894d */ /* 0x000fea0003800000 */
[----:B------:R-:W-:-:S04]  /*0200*/  ISETP.GT.U32.AND P0, PT, R12, R4, PT ;  /* 0x000000040c00720c */ /* 0x000fc80003f04070 */
[----:B------:R-:W-:-:S13]  /*0210*/  ISETP.GT.U32.AND.EX P0, PT, R13, RZ, PT, P0 ;  /* 0x000000ff0d00720c */ /* 0x000fda0003f04100 */
[----:B------:R-:W-:Y:S05]  /*0220*/  @!P0 EXIT ;  /* 0x000000000000894d */ /* 0x000fea0003800000 */
[----:B------:R-:W1:Y:S01]  /*0230*/  LDCU.64 UR10, c[0x0][0x388] ;  /* 0x00007100ff0a77ac */ /* 0x000e620008000a00 */
[----:B------:R-:W2:Y:S01]  /*0240*/  LDCU.128 UR12, c[0x0][0x390] ;  /* 0x00007200ff0c77ac */ /* 0x000ea20008000c00 */
[----:B------:R-:W-:Y:S01]  /*0250*/  UMOV UR4, URZ ;  /* 0x000000ff00047c82 */ /* 0x000fe20008000000 */
[----:B------:R-:W-:Y:S01]  /*0260*/  UMOV UR6, URZ ;  /* 0x000000ff00067c82 */ /* 0x000fe20008000000 */
[----:B------:R-:W-:-:S05]  /*0270*/  UMOV UR7, URZ ;  /* 0x000000ff00077c82 */ /* 0x000fca0008000000 */
.L_x_2:
[C---:B------:R-:W-:Y:S02]  /*0280*/  IMAD R11, R13.reuse, UR6, RZ ;  /* 0x000000060d0b7c24 */ /* 0x040fe4000f8e02ff */
[----:B0-----:R-:W-:Y:S02]  /*0290*/  IMAD.MOV.U32 R8, RZ, RZ, R7 ;  /* 0x000000ffff087224 */ /* 0x001fe400078e0007 */
[----:B------:R-:W-:Y:S02]  /*02a0*/  IMAD.MOV.U32 R9, RZ, RZ, RZ ;  /* 0x000000ffff097224 */ /* 0x000fe400078e00ff */
[C---:B------:R-:W-:Y:S02]  /*02b0*/  IMAD R19, R12.reuse, UR7, R11 ;  /* 0x000000070c137c24 */ /* 0x040fe4000f8e020b */
[----:B------:R-:W-:Y:S02]  /*02c0*/  IMAD R17, R13, R4, RZ ;  /* 0x000000040d117224 */ /* 0x000fe400078e02ff */
[----:B------:R-:W-:-:S04]  /*02d0*/  IMAD.WIDE.U32 R10, R12, UR6, R8 ;  /* 0x000000060c0a7c25 */ /* 0x000fc8000f8e0008 */
[----:B------:R-:W-:Y:S01]  /*02e0*/  IMAD.WIDE.U32 R14, R4, R12, R8 ;  /* 0x0000000c040e7225 */ /* 0x000fe200078e0008 */
[----:B--2---:R-:W-:-:S03]  /*02f0*/  LEA R18, P1, R10, UR12, 0x3 ;  /* 0x0000000c0a127c11 */ /* 0x004fc6000f8218ff */
[----:B------:R-:W-:Y:S01]  /*0300*/  IMAD.WIDE.U32 R12, R4, R12, UR6 ;  /* 0x00000006040c7e25 */ /* 0x000fe2000f8e000c */
[----:B------:R-:W-:-:S03]  /*0310*/  LEA R8, P2, R14, UR14, 0x3 ;  /* 0x0000000e0e087c11 */ /* 0x000fc6000f8418ff */
[----:B------:R-:W-:Y:S01]  /*0320*/  IMAD.IADD R11, R11, 0x1, R19 ;  /* 0x000000010b0b7824 */ /* 0x000fe200078e0213 */
[----:B-1----:R-:W-:Y:S01]  /*0330*/  LEA R16, P0, R12, UR10, 0x3 ;  /* 0x0000000a0c107c11 */ /* 0x002fe2000f8018ff */
[----:B------:R-:W-:Y:S02]  /*0340*/  IMAD.IADD R9, R17, 0x1, R15 ;  /* 0x0000000111097824 */ /* 0x000fe400078e020f */
[----:B------:R-:W-:Y:S01]  /*0350*/  IMAD.IADD R13, R13, 0x1, R17 ;  /* 0x000000010d0d7824 */ /* 0x000fe200078e0211 */
[----:B------:R-:W-:Y:S02]  /*0360*/  LEA.HI.X R19, R10, UR13, R11, 0x3, P1 ;  /* 0x0000000d0a137c11 */ /* 0x000fe400088f1c0b */
[----:B------:R-:W-:Y:S02]  /*0370*/  LEA.HI.X R9, R14, UR15, R9, 0x3, P2 ;  /* 0x0000000f0e097c11 */ /* 0x000fe400090f1c09 */
[----:B------:R-:W-:Y:S02]  /*0380*/  LEA.HI.X R17, R12, UR11, R13, 0x3, P0 ;  /* 0x0000000b0c117c11 */ /* 0x000fe400080f1c0d */
[----:B------:R-:W2:Y:S04]  /*0390*/  LDG.E.64 R12, desc[UR8][R18.64] ;  /* 0x00000008120c7981 */ /* 0x000ea8000c1e1b00 */
[----:B------:R-:W2:Y:S04]  /*03a0*/  LDG.E.64 R10, desc[UR8][R16.64] ;  /* 0x00000008100a7981 */ /* 0x000ea8000c1e1b00 */
[----:B------:R-:W2:Y:S02]  /*03b0*/  LDG.E.64 R14, desc[UR8][R8.64] ;  /* 0x00000008080e7981 */ /* 0x000ea4000c1e1b00 */
[----:B--2---:R-:W-:-:S07]  /*03c0*/  DFMA R10, R10, R12, R14 ;  /* 0x0000000c0a0a722b */ /* 0x004fce000000000e */
[----:B------:R3:W-:Y:S04]  /*03d0*/  STG.E.64 desc[UR8][R8.64], R10 ;  /* 0x0000000a08007986 */ /* 0x0007e8000c101b08 */
[----:B------:R-:W2:Y:S01]  /*03e0*/  LDG.E.64 R12, desc[UR8][R2.64] ;  /* 0x00000008020c7981 */ /* 0x000ea2000c1e1b00 */
[----:B------:R-:W-:-:S07]  /*03f0*/  UIADD3 UR6, UPT, UPT, UR4, 0x1, URZ ;  /* 0x0000000104067890 */ /* 0x000fce000fffe0ff */
[----:B------:R-:W-:Y:S01]  /*0400*/  UMOV UR4, UR6 ;  /* 0x0000000600047c82 */ /* 0x000fe20008000000 */
[----:B--2---:R-:W-:-:S04]  /*0410*/  ISETP.GT.U32.AND P0, PT, R12, UR6, PT ;  /* 0x000000060c007c0c */ /* 0x004fc8000bf04070 */
[----:B------:R-:W-:-:S13]  /*0420*/  ISETP.GT.U32.AND.EX P0, PT, R13, RZ, PT, P0 ;  /* 0x000000ff0d00720c */ /* 0x000fda0003f04100 */
[----:B---3--:R-:W-:Y:S05]  /*0430*/  @P0 BRA `(.L_x_2) ;  /* 0xfffffffc00900947 */ /* 0x008fea000383ffff */
[----:B------:R-:W-:Y:S05]  /*0440*/  EXIT ;  /* 0x000000000000794d */ /* 0x000fea0003800000 */
.L_x_3:
[----:B------:R-:W-:-:S00]  /*0450*/  BRA `(.L_x_3) ;  /* 0xfffffffc00fc7947 */ /* 0x000fc0000383ffff */
[----:B------:R-:W-:-:S00]  /*0460*/  NOP ;  /* 0x0000000000007918 */ /* 0x000fc00000000000 */
        /* <DEDUP_REMOVED lines=9> */
.L_x_4:


//--------------------- .nv.shared.reserved.0     --------------------------
	.section	.nv.shared.reserved.0,"aw",@nobits
	.weak		__nv_reservedSMEM_offset_0_alias
	.size		__nv_reservedSMEM_offset_0_alias, 0, 64
	.other		__nv_reservedSMEM_offset_0_alias,@"STO_CUDA_RESERVED_SHARED STV_DEFAULT"
__nv_reservedSMEM_offset_0_alias:
	.zero		0
	.zero		64


//--------------------- .nv.constant0._Z8_mydgemmPmPdS0_S0_ --------------------------
	.section	.nv.constant0._Z8_mydgemmPmPdS0_S0_,"a",@progbits
	.sectionflags	@""
	.align	4
.nv.constant0._Z8_mydgemmPmPdS0_S0_:
	.zero		928


//--------------------- SYMBOLS --------------------------

	.type		.nv.reservedSmem.offset0,@object
	.size		.nv.reservedSmem.offset0,0x4
